//
// Generated by NVIDIA NVVM Compiler
//
// Compiler Build ID: CL-36424714
// Cuda compilation tools, release 13.0, V13.0.88
// Based on NVVM 20.0.0
//

.version 9.0
.target sm_100
.address_size 64

	// .globl	cuda_prep0

.visible .entry cuda_prep0(
	.param .u16 cuda_prep0_param_0,
	.param .u32 cuda_prep0_param_1,
	.param .u32 cuda_prep0_param_2,
	.param .u32 cuda_prep0_param_3,
	.param .f32 cuda_prep0_param_4,
	.param .f32 cuda_prep0_param_5,
	.param .u64 .ptr .align 1 cuda_prep0_param_6,
	.param .u64 .ptr .align 1 cuda_prep0_param_7,
	.param .u64 .ptr .align 1 cuda_prep0_param_8
)
{
	.reg .pred 	%p<11>;
	.reg .b16 	%rs<14>;
	.reg .b32 	%r<21>;
	.reg .b32 	%f<2>;
	.reg .b64 	%rd<19>;

	ld.param.u16 	%rs2, [cuda_prep0_param_0];
	ld.param.u32 	%r6, [cuda_prep0_param_1];
	ld.param.u32 	%r7, [cuda_prep0_param_2];
	ld.param.u32 	%r8, [cuda_prep0_param_3];
	ld.param.f32 	%f1, [cuda_prep0_param_5];
	ld.param.u64 	%rd6, [cuda_prep0_param_6];
	ld.param.u64 	%rd7, [cuda_prep0_param_7];
	ld.param.u64 	%rd5, [cuda_prep0_param_8];
	cvta.to.global.u64 	%rd1, %rd7;
	cvta.to.global.u64 	%rd2, %rd6;
	mov.u32 	%r9, %ctaid.x;
	mov.u32 	%r10, %ntid.x;
	mov.u32 	%r11, %tid.x;
	mad.lo.s32 	%r1, %r9, %r10, %r11;
	mov.u32 	%r12, %ctaid.y;
	mov.u32 	%r13, %ntid.y;
	mov.u32 	%r14, %tid.y;
	mad.lo.s32 	%r15, %r12, %r13, %r14;
	cvt.u32.u16 	%r3, %rs2;
	setp.ge.s32 	%p1, %r1, %r3;
	setp.ge.u32 	%p2, %r15, %r3;
	or.pred  	%p3, %p1, %p2;
	@%p3 bra 	$L__BB0_11;
	mad.lo.s32 	%r4, %r1, %r3, %r15;
	shl.b32 	%r5, %r4, 2;
	sub.s32 	%r16, %r1, %r6;
	sub.s32 	%r17, %r15, %r6;
	mul.lo.s32 	%r18, %r17, %r17;
	mad.lo.s32 	%r19, %r16, %r16, %r18;
	setp.lt.s32 	%p4, %r7, %r19;
	setp.gt.s32 	%p5, %r8, %r19;
	or.pred  	%p6, %p4, %p5;
	selp.u16 	%rs3, 1, 0, %p6;
	cvt.s64.s32 	%rd8, %r4;
	add.s64 	%rd3, %rd2, %rd8;
	st.global.u8 	[%rd3], %rs3;
	@%p6 bra 	$L__BB0_10;
	cvt.s64.s32 	%rd9, %r5;
	add.s64 	%rd4, %rd1, %rd9;
	mov.b16 	%rs4, 4;
	st.global.u8 	[%rd4], %rs4;
	st.global.u8 	[%rd4+1], %rs4;
	st.global.u8 	[%rd4+2], %rs4;
	st.global.u8 	[%rd4+3], %rs4;
	cvta.to.global.u64 	%rd10, %rd5;
	mul.wide.s32 	%rd11, %r4, 4;
	add.s64 	%rd12, %rd10, %rd11;
	st.global.f32 	[%rd12], %f1;
	cvt.u64.u16 	%rd13, %rs2;
	add.s64 	%rd14, %rd3, %rd13;
	ld.global.u8 	%rs5, [%rd14];
	setp.eq.s16 	%p7, %rs5, 0;
	@%p7 bra 	$L__BB0_4;
	mov.b16 	%rs6, 0;
	st.global.u8 	[%rd4], %rs6;
$L__BB0_4:
	sub.s32 	%r20, %r4, %r3;
	cvt.s64.s32 	%rd15, %r20;
	add.s64 	%rd16, %rd2, %rd15;
	ld.global.u8 	%rs7, [%rd16];
	setp.eq.s16 	%p8, %rs7, 0;
	@%p8 bra 	$L__BB0_6;
	mov.b16 	%rs8, 0;
	st.global.u8 	[%rd4+1], %rs8;
$L__BB0_6:
	ld.global.u8 	%rs9, [%rd3+1];
	setp.eq.s16 	%p9, %rs9, 0;
	@%p9 bra 	$L__BB0_8;
	mov.b16 	%rs10, 0;
	st.global.u8 	[%rd4+2], %rs10;
$L__BB0_8:
	ld.global.u8 	%rs11, [%rd3+-1];
	setp.eq.s16 	%p10, %rs11, 0;
	@%p10 bra 	$L__BB0_11;
	mov.b16 	%rs12, 0;
	st.global.u8 	[%rd4+3], %rs12;
	bra.uni 	$L__BB0_11;
$L__BB0_10:
	cvt.s64.s32 	%rd17, %r5;
	add.s64 	%rd18, %rd1, %rd17;
	mov.b16 	%rs13, 0;
	st.global.u8 	[%rd18], %rs13;
	st.global.u8 	[%rd18+1], %rs13;
	st.global.u8 	[%rd18+2], %rs13;
	st.global.u8 	[%rd18+3], %rs13;
$L__BB0_11:
	ret;

}


// ===== COMPILED SASS (sm_100) =====

	.target	sm_100

	.elftype	@"ET_EXEC"


//--------------------- .note.nv.tkinfo           --------------------------
	.section	.note.nv.tkinfo,"",@"SHT_NOTE"
	.sectionflags	@"SHF_NOTE_NV_TKINFO"
	.tkinfo
        /*0018*/ 	.word	0x00000002
        /*0030*/ 	.string	""
        /*0030*/ 	.string	"ptxas"
        /*0030*/ 	.string	"Cuda compilation tools, release 13.0, V13.0.88"
        /*0030*/ 	.string	"Build cuda_13.0.r13.0/compiler.36424714_0"
        /*0030*/ 	.string	"-arch sm_100 -m 64 "



//--------------------- .note.nv.cuinfo           --------------------------
	.section	.note.nv.cuinfo,"",@"SHT_NOTE"
	.sectionflags	@"SHF_NOTE_NV_CUINFO"
        /*0018*/ 	.short	0x0002
        /*001a*/ 	.short	0x0064
        /*001c*/ 	.short	0x0082
	.zero		2


//--------------------- .nv.info                  --------------------------
	.section	.nv.info,"",@"SHT_CUDA_INFO"
	.align	4


	//----- nvinfo : EIATTR_REGCOUNT
	.align		4
        /*0000*/ 	.byte	0x04, 0x2f
        /*0002*/ 	.short	(.L_1 - .L_0)
	.align		4
.L_0:
        /*0004*/ 	.word	index@(cuda_prep0)
        /*0008*/ 	.word	0x00000010


	//----- nvinfo : EIATTR_FRAME_SIZE
	.align		4
.L_1:
        /*000c*/ 	.byte	0x04, 0x11
        /*000e*/ 	.short	(.L_3 - .L_2)
	.align		4
.L_2:
        /*0010*/ 	.word	index@(cuda_prep0)
        /*0014*/ 	.word	0x00000000


	//----- nvinfo : EIATTR_MIN_STACK_SIZE
	.align		4
.L_3:
        /*0018*/ 	.byte	0x04, 0x12
        /*001a*/ 	.short	(.L_5 - .L_4)
	.align		4
.L_4:
        /*001c*/ 	.word	index@(cuda_prep0)
        /*0020*/ 	.word	0x00000000
.L_5:


//--------------------- .nv.compat                --------------------------
	.section	.nv.compat,"",@"SHT_CUDA_COMPAT_INFO"
	.align	4
        /*0000*/ 	.byte	0x02, 0x09, 0x00, 0x00, 0x02, 0x02, 0x01, 0x00, 0x02, 0x05, 0x05, 0x00, 0x03, 0x07, 0x01, 0x01
        /*0010*/ 	.byte	0x02, 0x03, 0x00, 0x00, 0x02, 0x06, 0x01, 0x00, 0x04, 0x0b, 0x08, 0x00, 0x09, 0x00, 0x00, 0x00
        /*0020*/ 	.byte	0x00, 0x00, 0x00, 0x00


//--------------------- .nv.info.cuda_prep0       --------------------------
	.section	.nv.info.cuda_prep0,"",@"SHT_CUDA_INFO"
	.sectionflags	@""
	.align	4


	//----- nvinfo : EIATTR_CUDA_API_VERSION
	.align		4
        /*0000*/ 	.byte	0x04, 0x37
        /*0002*/ 	.short	(.L_7 - .L_6)
.L_6:
        /*0004*/ 	.word	0x00000082


	//----- nvinfo : EIATTR_KPARAM_INFO
	.align		4
.L_7:
        /*0008*/ 	.byte	0x04, 0x17
        /*000a*/ 	.short	(.L_9 - .L_8)
.L_8:
        /*000c*/ 	.word	0x00000000
        /*0010*/ 	.short	0x0008
        /*0012*/ 	.short	0x0028
        /*0014*/ 	.byte	0x00, 0xf5, 0x21, 0x00


	//----- nvinfo : EIATTR_KPARAM_INFO
	.align		4
.L_9:
        /*0018*/ 	.byte	0x04, 0x17
        /*001a*/ 	.short	(.L_11 - .L_10)
.L_10:
        /*001c*/ 	.word	0x00000000
        /*0020*/ 	.short	0x0007
        /*0022*/ 	.short	0x0020
        /*0024*/ 	.byte	0x00, 0xf5, 0x21, 0x00


	//----- nvinfo : EIATTR_KPARAM_INFO
	.align		4
.L_11:
        /*0028*/ 	.byte	0x04, 0x17
        /*002a*/ 	.short	(.L_13 - .L_12)
.L_12:
        /*002c*/ 	.word	0x00000000
        /*0030*/ 	.short	0x0006
        /*0032*/ 	.short	0x0018
        /*0034*/ 	.byte	0x00, 0xf5, 0x21, 0x00


	//----- nvinfo : EIATTR_KPARAM_INFO
	.align		4
.L_13:
        /*0038*/ 	.byte	0x04, 0x17
        /*003a*/ 	.short	(.L_15 - .L_14)
.L_14:
        /*003c*/ 	.word	0x00000000
        /*0040*/ 	.short	0x0005
        /*0042*/ 	.short	0x0014
        /*0044*/ 	.byte	0x00, 0xf0, 0x11, 0x00


	//----- nvinfo : EIATTR_KPARAM_INFO
	.align		4
.L_15:
        /*0048*/ 	.byte	0x04, 0x17
        /*004a*/ 	.short	(.L_17 - .L_16)
.L_16:
        /*004c*/ 	.word	0x00000000
        /*0050*/ 	.short	0x0004
        /*0052*/ 	.short	0x0010
        /*0054*/ 	.byte	0x00, 0xf0, 0x11, 0x00


	//----- nvinfo : EIATTR_KPARAM_INFO
	.align		4
.L_17:
        /*0058*/ 	.byte	0x04, 0x17
        /*005a*/ 	.short	(.L_19 - .L_18)
.L_18:
        /*005c*/ 	.word	0x00000000
        /*0060*/ 	.short	0x0003
        /*0062*/ 	.short	0x000c
        /*0064*/ 	.byte	0x00, 0xf0, 0x11, 0x00


	//----- nvinfo : EIATTR_KPARAM_INFO
	.align		4
.L_19:
        /*0068*/ 	.byte	0x04, 0x17
        /*006a*/ 	.short	(.L_21 - .L_20)
.L_20:
        /*006c*/ 	.word	0x00000000
        /*0070*/ 	.short	0x0002
        /*0072*/ 	.short	0x0008
        /*0074*/ 	.byte	0x00, 0xf0, 0x11, 0x00


	//----- nvinfo : EIATTR_KPARAM_INFO
	.align		4
.L_21:
        /*0078*/ 	.byte	0x04, 0x17
        /*007a*/ 	.short	(.L_23 - .L_22)
.L_22:
        /*007c*/ 	.word	0x00000000
        /*0080*/ 	.short	0x0001
        /*0082*/ 	.short	0x0004
        /*0084*/ 	.byte	0x00, 0xf0, 0x11, 0x00


	//----- nvinfo : EIATTR_KPARAM_INFO
	.align		4
.L_23:
        /*0088*/ 	.byte	0x04, 0x17
        /*008a*/ 	.short	(.L_25 - .L_24)
.L_24:
        /*008c*/ 	.word	0x00000000
        /*0090*/ 	.short	0x0000
        /*0092*/ 	.short	0x0000
        /*0094*/ 	.byte	0x00, 0xf0, 0x09, 0x00


	//----- nvinfo : EIATTR_SPARSE_MMA_MASK
	.align		4
.L_25:
        /*0098*/ 	.byte	0x03, 0x50
        /*009a*/ 	.short	0x0000


	//----- nvinfo : EIATTR_MAXREG_COUNT
	.align		4
        /*009c*/ 	.byte	0x03, 0x1b
        /*009e*/ 	.short	0x00ff


	//----- nvinfo : EIATTR_MERCURY_ISA_VERSION
	.align		4
        /*00a0*/ 	.byte	0x03, 0x5f
        /*00a2*/ 	.short	0x0101


	//----- nvinfo : EIATTR_VRC_CTA_INIT_COUNT
	.align		4
        /*00a4*/ 	.byte	0x02, 0x4a
	.zero		1
	.zero		1


	//----- nvinfo : EIATTR_EXIT_INSTR_OFFSETS
	.align		4
        /*00a8*/ 	.byte	0x04, 0x1c
        /*00aa*/ 	.short	(.L_27 - .L_26)


	//   ....[0]....
.L_26:
        /*00ac*/ 	.word	0x000000d0


	//   ....[1]....
        /*00b0*/ 	.word	0x000003c0


	//   ....[2]....
        /*00b4*/ 	.word	0x000003e0


	//   ....[3]....
        /*00b8*/ 	.word	0x00000460


	//----- nvinfo : EIATTR_CRS_STACK_SIZE
	.align		4
.L_27:
        /*00bc*/ 	.byte	0x04, 0x1e
        /*00be*/ 	.short	(.L_29 - .L_28)
.L_28:
        /*00c0*/ 	.word	0x00000000


	//----- nvinfo : EIATTR_CBANK_PARAM_SIZE
	.align		4
.L_29:
        /*00c4*/ 	.byte	0x03, 0x19
        /*00c6*/ 	.short	0x0030


	//----- nvinfo : EIATTR_PARAM_CBANK
	.align		4
        /*00c8*/ 	.byte	0x04, 0x0a
        /*00ca*/ 	.short	(.L_31 - .L_30)
	.align		4
.L_30:
        /*00cc*/ 	.word	index@(.nv.constant0.cuda_prep0)
        /*00d0*/ 	.short	0x0380
        /*00d2*/ 	.short	0x0030


	//----- nvinfo : EIATTR_SW_WAR
	.align		4
.L_31:
        /*00d4*/ 	.byte	0x04, 0x36
        /*00d6*/ 	.short	(.L_33 - .L_32)
.L_32:
        /*00d8*/ 	.word	0x00000008
.L_33:


//--------------------- .nv.callgraph             --------------------------
	.section	.nv.callgraph,"",@"SHT_CUDA_CALLGRAPH"
	.align	4
	.sectionentsize	8
	.align		4
        /*0000*/ 	.word	0x00000000
	.align		4
        /*0004*/ 	.word	0xffffffff
	.align		4
        /*0008*/ 	.word	0x00000000
	.align		4
        /*000c*/ 	.word	0xfffffffe
	.align		4
        /*0010*/ 	.word	0x00000000
	.align		4
        /*0014*/ 	.word	0xfffffffd
	.align		4
        /*0018*/ 	.word	0x00000000
	.align		4
        /*001c*/ 	.word	0xfffffffc


//--------------------- .text.cuda_prep0          --------------------------
	.section	.text.cuda_prep0,"ax",@progbits
	.align	128
        .global         cuda_prep0
        .type           cuda_prep0,@function
        .size           cuda_prep0,(.L_x_2 - cuda_prep0)
        .other          cuda_prep0,@"STO_CUDA_ENTRY STV_DEFAULT"
cuda_prep0:
.text.cuda_prep0:
[----:B------:R-:W-:Y:S01]  /*0000*/  LDC R1, c[0x0][0x37c] ;  /* 0x0000df00ff017b82 */ /* 0x000fe20000000800 */
[----:B------:R-:W0:Y:S07]  /*0010*/  S2R R2, SR_TID.Y ;  /* 0x0000000000027919 */ /* 0x000e2e0000002200 */
[----:B------:R-:W1:Y:S01]  /*0020*/  LDC R0, c[0x0][0x360] ;  /* 0x0000d800ff007b82 */ /* 0x000e620000000800 */
[----:B------:R-:W2:Y:S01]  /*0030*/  LDCU UR4, c[0x0][0x380] ;  /* 0x00007000ff0477ac */ /* 0x000ea20008000800 */
[----:B------:R-:W1:Y:S06]  /*0040*/  S2R R5, SR_TID.X ;  /* 0x0000000000057919 */ /* 0x000e6c0000002100 */
[----:B------:R-:W0:Y:S08]  /*0050*/  S2UR UR6, SR_CTAID.Y ;  /* 0x00000000000679c3 */ /* 0x000e300000002600 */
[----:B------:R-:W0:Y:S01]  /*0060*/  LDC R3, c[0x0][0x364] ;  /* 0x0000d900ff037b82 */ /* 0x000e220000000800 */
[----:B--2---:R-:W-:-:S07]  /*0070*/  ULOP3.LUT UR4, UR4, 0xffff, URZ, 0xc0, !UPT ;  /* 0x0000ffff04047892 */ /* 0x004fce000f8ec0ff */
[----:B------:R-:W1:Y:S01]  /*0080*/  S2UR UR5, SR_CTAID.X ;  /* 0x00000000000579c3 */ /* 0x000e620000002500 */
[----:B0-----:R-:W-:-:S05]  /*0090*/  IMAD R3, R3, UR6, R2 ;  /* 0x0000000603037c24 */ /* 0x001fca000f8e0202 */
[----:B------:R-:W-:Y:S01]  /*00a0*/  ISETP.GE.U32.AND P0, PT, R3, UR4, PT ;  /* 0x0000000403007c0c */ /* 0x000fe2000bf06070 */
[----:B-1----:R-:W-:-:S05]  /*00b0*/  IMAD R0, R0, UR5, R5 ;  /* 0x0000000500007c24 */ /* 0x002fca000f8e0205 */
[----:B------:R-:W-:-:S13]  /*00c0*/  ISETP.GE.OR P0, PT, R0, UR4, P0 ;  /* 0x0000000400007c0c */ /* 0x000fda0008706670 */
[----:B------:R-:W-:Y:S05]  /*00d0*/  @P0 EXIT ;  /* 0x000000000000094d */ /* 0x000fea0003800000 */
[----:B------:R-:W0:Y:S01]  /*00e0*/  LDCU UR5, c[0x0][0x384] ;  /* 0x00007080ff0577ac */ /* 0x000e220008000800 */
[C---:B------:R-:W-:Y:S01]  /*00f0*/  IMAD R11, R0.reuse, UR4, R3 ;  /* 0x00000004000b7c24 */ /* 0x040fe2000f8e0203 */
[----:B------:R-:W1:Y:S03]  /*0100*/  LDCU.64 UR8, c[0x0][0x388] ;  /* 0x00007100ff0877ac */ /* 0x000e660008000a00 */
[----:B------:R-:W-:Y:S01]  /*0110*/  IMAD.SHL.U32 R8, R11, 0x4, RZ ;  /* 0x000000040b087824 */ /* 0x000fe200078e00ff */
[----:B------:R-:W2:Y:S01]  /*0120*/  LDCU.64 UR10, c[0x0][0x398] ;  /* 0x00007300ff0a77ac */ /* 0x000ea20008000a00 */
[----:B------:R-:W3:Y:S01]  /*0130*/  LDCU.64 UR6, c[0x0][0x358] ;  /* 0x00006b00ff0677ac */ /* 0x000ee20008000a00 */
[----:B0-----:R-:W-:Y:S02]  /*0140*/  VIADD R4, R3, -UR5 ;  /* 0x8000000503047c36 */ /* 0x001fe40008000000 */
[----:B------:R-:W-:-:S02]  /*0150*/  VIADD R2, R0, -UR5 ;  /* 0x8000000500027c36 */ /* 0x000fc40008000000 */
[----:B------:R-:W-:-:S04]  /*0160*/  IMAD R5, R4, R4, RZ ;  /* 0x0000000404057224 */ /* 0x000fc800078e02ff */
[----:B------:R-:W-:Y:S01]  /*0170*/  IMAD R5, R2, R2, R5 ;  /* 0x0000000202057224 */ /* 0x000fe200078e0205 */
[----:B--2---:R-:W-:-:S04]  /*0180*/  IADD3 R2, P1, PT, R11, UR10, RZ ;  /* 0x0000000a0b027c10 */ /* 0x004fc8000ff3e0ff */
[----:B-1----:R-:W-:Y:S02]  /*0190*/  ISETP.GE.AND P0, PT, R5, UR9, PT ;  /* 0x0000000905007c0c */ /* 0x002fe4000bf06270 */
[----:B------:R-:W-:Y:S02]  /*01a0*/  LEA.HI.X.SX32 R3, R11, UR11, 0x1, P1 ;  /* 0x0000000b0b037c11 */ /* 0x000fe400088f0eff */
[----:B------:R-:W-:-:S04]  /*01b0*/  ISETP.GT.OR P0, PT, R5, UR8, !P0 ;  /* 0x0000000805007c0c */ /* 0x000fc8000c704670 */
[----:B------:R-:W-:-:S05]  /*01c0*/  SEL R5, RZ, 0x1, !P0 ;  /* 0x00000001ff057807 */ /* 0x000fca0004000000 */
[----:B---3--:R0:W-:Y:S04]  /*01d0*/  STG.E.U8 desc[UR6][R2.64], R5 ;  /* 0x0000000502007986 */ /* 0x0081e8000c101106 */
[----:B------:R-:W-:Y:S05]  /*01e0*/  @P0 BRA `(.L_x_0) ;  /* 0x0000000000800947 */ /* 0x000fea0003800000 */
[----:B------:R-:W1:Y:S01]  /*01f0*/  LDCU.64 UR8, c[0x0][0x3a0] ;  /* 0x00007400ff0877ac */ /* 0x000e620008000a00 */
[----:B------:R-:W2:Y:S01]  /*0200*/  LDC.64 R6, c[0x0][0x3a8] ;  /* 0x0000ea00ff067b82 */ /* 0x000ea20000000a00 */
[----:B------:R-:W-:Y:S01]  /*0210*/  IMAD.MOV.U32 R0, RZ, RZ, 0x4 ;  /* 0x00000004ff007424 */ /* 0x000fe200078e00ff */
[----:B------:R-:W3:Y:S06]  /*0220*/  LDCU.U16 UR5, c[0x0][0x380] ;  /* 0x00007000ff0577ac */ /* 0x000eec0008000400 */
[----:B------:R-:W4:Y:S01]  /*0230*/  LDC R13, c[0x0][0x394] ;  /* 0x0000e500ff0d7b82 */ /* 0x000f220000000800 */
[----:B-1----:R-:W-:-:S04]  /*0240*/  IADD3 R4, P0, PT, R8, UR8, RZ ;  /* 0x0000000808047c10 */ /* 0x002fc8000ff1e0ff */
[----:B0-----:R-:W-:Y:S02]  /*0250*/  LEA.HI.X.SX32 R5, R8, UR9, 0x1, P0 ;  /* 0x0000000908057c11 */ /* 0x001fe400080f0eff */
[----:B---3--:R-:W-:Y:S01]  /*0260*/  IADD3 R8, P0, PT, R2, UR5, RZ ;  /* 0x0000000502087c10 */ /* 0x008fe2000ff1e0ff */
[C---:B--2---:R-:W-:Y:S02]  /*0270*/  IMAD.WIDE R6, R11.reuse, 0x4, R6 ;  /* 0x000000040b067825 */ /* 0x044fe400078e0206 */
[----:B------:R-:W-:Y:S02]  /*0280*/  STG.E.U8 desc[UR6][R4.64], R0 ;  /* 0x0000000004007986 */ /* 0x000fe4000c101106 */
[----:B------:R-:W-:Y:S02]  /*0290*/  IMAD.X R9, RZ, RZ, R3, P0 ;  /* 0x000000ffff097224 */ /* 0x000fe400000e0603 */
[----:B------:R-:W-:Y:S04]  /*02a0*/  STG.E.U8 desc[UR6][R4.64+0x1], R0 ;  /* 0x0000010004007986 */ /* 0x000fe8000c101106 */
[----:B------:R-:W-:Y:S04]  /*02b0*/  STG.E.U8 desc[UR6][R4.64+0x2], R0 ;  /* 0x0000020004007986 */ /* 0x000fe8000c101106 */
[----:B------:R0:W-:Y:S04]  /*02c0*/  STG.E.U8 desc[UR6][R4.64+0x3], R0 ;  /* 0x0000030004007986 */ /* 0x0001e8000c101106 */
[----:B----4-:R1:W-:Y:S04]  /*02d0*/  STG.E desc[UR6][R6.64], R13 ;  /* 0x0000000d06007986 */ /* 0x0103e8000c101906 */
[----:B------:R-:W2:Y:S01]  /*02e0*/  LDG.E.U8 R8, desc[UR6][R8.64] ;  /* 0x0000000608087981 */ /* 0x000ea2000c1e1100 */
[----:B------:R-:W-:-:S05]  /*02f0*/  VIADD R11, R11, -UR4 ;  /* 0x800000040b0b7c36 */ /* 0x000fca0008000000 */
[----:B------:R-:W-:-:S04]  /*0300*/  IADD3 R10, P1, PT, R11, UR10, RZ ;  /* 0x0000000a0b0a7c10 */ /* 0x000fc8000ff3e0ff */
[----:B------:R-:W-:Y:S02]  /*0310*/  LEA.HI.X.SX32 R11, R11, UR11, 0x1, P1 ;  /* 0x0000000b0b0b7c11 */ /* 0x000fe400088f0eff */
[----:B--2---:R-:W-:-:S13]  /*0320*/  ISETP.NE.AND P0, PT, R8, RZ, PT ;  /* 0x000000ff0800720c */ /* 0x004fda0003f05270 */
[----:B------:R1:W-:Y:S04]  /*0330*/  @P0 STG.E.U8 desc[UR6][R4.64], RZ ;  /* 0x000000ff04000986 */ /* 0x0003e8000c101106 */
[----:B------:R-:W2:Y:S02]  /*0340*/  LDG.E.U8 R10, desc[UR6][R10.64] ;  /* 0x000000060a0a7981 */ /* 0x000ea4000c1e1100 */
[----:B--2---:R-:W-:-:S13]  /*0350*/  ISETP.NE.AND P0, PT, R10, RZ, PT ;  /* 0x000000ff0a00720c */ /* 0x004fda0003f05270 */
[----:B------:R1:W-:Y:S04]  /*0360*/  @P0 STG.E.U8 desc[UR6][R4.64+0x1], RZ ;  /* 0x000001ff04000986 */ /* 0x0003e8000c101106 */
[----:B0-----:R-:W2:Y:S02]  /*0370*/  LDG.E.U8 R0, desc[UR6][R2.64+0x1] ;  /* 0x0000010602007981 */ /* 0x001ea4000c1e1100 */
[----:B--2---:R-:W-:-:S13]  /*0380*/  ISETP.NE.AND P0, PT, R0, RZ, PT ;  /* 0x000000ff0000720c */ /* 0x004fda0003f05270 */
[----:B------:R1:W-:Y:S04]  /*0390*/  @P0 STG.E.U8 desc[UR6][R4.64+0x2], RZ ;  /* 0x000002ff04000986 */ /* 0x0003e8000c101106 */
[----:B------:R-:W2:Y:S02]  /*03a0*/  LDG.E.U8 R0, desc[UR6][R2.64+-0x1] ;  /* 0xffffff0602007981 */ /* 0x000ea4000c1e1100 */
[----:B--2---:R-:W-:-:S13]  /*03b0*/  ISETP.NE.AND P0, PT, R0, RZ, PT ;  /* 0x000000ff0000720c */ /* 0x004fda0003f05270 */
[----:B-1----:R-:W-:Y:S05]  /*03c0*/  @!P0 EXIT ;  /* 0x000000000000894d */ /* 0x002fea0003800000 */
[----:B------:R-:W-:Y:S01]  /*03d0*/  STG.E.U8 desc[UR6][R4.64+0x3], RZ ;  /* 0x000003ff04007986 */ /* 0x000fe2000c101106 */
[----:B------:R-:W-:Y:S05]  /*03e0*/  EXIT ;  /* 0x000000000000794d */ /* 0x000fea0003800000 */
.L_x_0:
[----:B------:R-:W0:Y:S02]  /*03f0*/  LDCU.64 UR8, c[0x0][0x3a0] ;  /* 0x00007400ff0877ac */ /* 0x000e240008000a00 */
[----:B0-----:R-:W-:-:S04]  /*0400*/  IADD3 R2, P0, PT, R8, UR8, RZ ;  /* 0x0000000808027c10 */ /* 0x001fc8000ff1e0ff */
[----:B------:R-:W-:-:S05]  /*0410*/  LEA.HI.X.SX32 R3, R8, UR9, 0x1, P0 ;  /* 0x0000000908037c11 */ /* 0x000fca00080f0eff */
[----:B------:R-:W-:Y:S04]  /*0420*/  STG.E.U8 desc[UR6][R2.64], RZ ;  /* 0x000000ff02007986 */ /* 0x000fe8000c101106 */
[----:B------:R-:W-:Y:S04]  /*0430*/  STG.E.U8 desc[UR6][R2.64+0x1], RZ ;  /* 0x000001ff02007986 */ /* 0x000fe8000c101106 */
[----:B------:R-:W-:Y:S04]  /*0440*/  STG.E.U8 desc[UR6][R2.64+0x2], RZ ;  /* 0x000002ff02007986 */ /* 0x000fe8000c101106 */
[----:B------:R-:W-:Y:S01]  /*0450*/  STG.E.U8 desc[UR6][R2.64+0x3], RZ ;  /* 0x000003ff02007986 */ /* 0x000fe2000c101106 */
[----:B------:R-:W-:Y:S05]  /*0460*/  EXIT ;  /* 0x000000000000794d */ /* 0x000fea0003800000 */
.L_x_1:
[----:B------:R-:W-:-:S00]  /*0470*/  BRA `(.L_x_1) ;  /* 0xfffffffc00fc7947 */ /* 0x000fc0000383ffff */
[----:B------:R-:W-:-:S00]  /*0480*/  NOP ;  /* 0x0000000000007918 */ /* 0x000fc00000000000 */
[----:B------:R-:W-:-:S00]  /*0490*/  NOP ;  /* 0x0000000000007918 */ /* 0x000fc00000000000 */
[----:B------:R-:W-:-:S00]  /*04a0*/  NOP ;  /* 0x0000000000007918 */ /* 0x000fc00000000000 */
[----:B------:R-:W-:-:S00]  /*04b0*/  NOP ;  /* 0x0000000000007918 */ /* 0x000fc00000000000 */
[----:B------:R-:W-:-:S00]  /*04c0*/  NOP ;  /* 0x0000000000007918 */ /* 0x000fc00000000000 */
[----:B------:R-:W-:-:S00]  /*04d0*/  NOP ;  /* 0x0000000000007918 */ /* 0x000fc00000000000 */
[----:B------:R-:W-:-:S00]  /*04e0*/  NOP ;  /* 0x0000000000007918 */ /* 0x000fc00000000000 */
[----:B------:R-:W-:-:S00]  /*04f0*/  NOP ;  /* 0x0000000000007918 */ /* 0x000fc00000000000 */
.L_x_2:


//--------------------- .nv.shared.reserved.0     --------------------------
	.section	.nv.shared.reserved.0,"aw",@nobits
	.weak		__nv_reservedSMEM_offset_0_alias
	.size		__nv_reservedSMEM_offset_0_alias, 0, 64
	.other		__nv_reservedSMEM_offset_0_alias,@"STO_CUDA_RESERVED_SHARED STV_DEFAULT"
__nv_reservedSMEM_offset_0_alias:
	.zero		0
	.zero		64


//--------------------- .nv.constant0.cuda_prep0  --------------------------
	.section	.nv.constant0.cuda_prep0,"a",@progbits
	.sectionflags	@""
	.align	4
.nv.constant0.cuda_prep0:
	.zero		944


//--------------------- SYMBOLS --------------------------

	.type		.nv.reservedSmem.offset0,@object
	.size		.nv.reservedSmem.offset0,0x4
